//
// Generated by NVIDIA NVVM Compiler
//
// Compiler Build ID: CL-36424714
// Cuda compilation tools, release 13.0, V13.0.88
// Based on NVVM 20.0.0
//

.version 9.0
.target sm_100
.address_size 64

	// .globl	backht

.visible .entry backht(
	.param .u64 .ptr .align 1 backht_param_0,
	.param .u64 .ptr .align 1 backht_param_1,
	.param .u32 backht_param_2,
	.param .u32 backht_param_3,
	.param .u32 backht_param_4,
	.param .u32 backht_param_5,
	.param .u32 backht_param_6,
	.param .u32 backht_param_7,
	.param .u32 backht_param_8,
	.param .u32 backht_param_9,
	.param .u32 backht_param_10,
	.param .u32 backht_param_11,
	.param .u32 backht_param_12,
	.param .u32 backht_param_13
)
{
	.reg .pred 	%p<25>;
	.reg .b32 	%r<84>;
	.reg .b32 	%f<5>;
	.reg .b64 	%rd<122>;

	ld.param.u64 	%rd13, [backht_param_0];
	ld.param.u64 	%rd14, [backht_param_1];
	ld.param.u32 	%r2, [backht_param_2];
	ld.param.u32 	%r13, [backht_param_3];
	ld.param.u32 	%r5, [backht_param_5];
	ld.param.u32 	%r6, [backht_param_6];
	ld.param.u32 	%r9, [backht_param_9];
	ld.param.u32 	%r10, [backht_param_10];
	ld.param.u32 	%r11, [backht_param_11];
	ld.param.u32 	%r12, [backht_param_12];
	ld.param.u32 	%r14, [backht_param_13];
	cvta.to.global.u64 	%rd1, %rd13;
	cvta.to.global.u64 	%rd2, %rd14;
	mov.u32 	%r15, %ctaid.x;
	mov.u32 	%r16, %ntid.x;
	mov.u32 	%r17, %tid.x;
	mad.lo.s32 	%r18, %r15, %r16, %r17;
	cvt.u64.u32 	%rd3, %r18;
	mov.u32 	%r19, %ctaid.y;
	mov.u32 	%r20, %ntid.y;
	mov.u32 	%r21, %tid.y;
	mad.lo.s32 	%r22, %r19, %r20, %r21;
	cvt.u64.u32 	%rd4, %r22;
	mov.u32 	%r24, %ctaid.z;
	mov.u32 	%r25, %ntid.z;
	mov.u32 	%r26, %tid.z;
	mad.lo.s32 	%r27, %r24, %r25, %r26;
	cvt.u64.u32 	%rd5, %r27;
	cvt.s64.s32 	%rd6, %r2;
	setp.ge.s64 	%p1, %rd3, %rd6;
	setp.ge.s32 	%p2, %r22, %r13;
	or.pred  	%p3, %p1, %p2;
	setp.ge.s32 	%p4, %r27, %r14;
	or.pred  	%p5, %p3, %p4;
	@%p5 bra 	$L__BB0_12;
	or.b32  	%r28, %r12, %r11;
	setp.lt.s32 	%p6, %r28, 0;
	@%p6 bra 	$L__BB0_4;
	cvt.s64.s32 	%rd7, %r11;
	add.s64 	%rd8, %rd7, %rd3;
	cvt.s64.s32 	%rd98, %r12;
	add.s64 	%rd9, %rd98, %rd4;
	setp.ge.s64 	%p22, %rd8, %rd6;
	cvt.u64.u32 	%rd10, %r13;
	setp.ge.s64 	%p23, %rd9, %rd10;
	or.pred  	%p24, %p22, %p23;
	@%p24 bra 	$L__BB0_12;
	ld.param.u32 	%r83, [backht_param_8];
	ld.param.u32 	%r79, [backht_param_7];
	ld.param.u32 	%r75, [backht_param_4];
	cvt.s64.s32 	%rd100, %r9;
	cvt.s64.s32 	%rd101, %r10;
	add.s32 	%r63, %r2, -1;
	shr.u32 	%r64, %r63, 31;
	add.s32 	%r65, %r63, %r64;
	shr.s32 	%r66, %r65, 1;
	sub.s32 	%r67, %r83, %r66;
	cvt.s64.s32 	%rd102, %r67;
	sub.s64 	%rd103, %rd102, %rd7;
	mad.lo.s64 	%rd104, %rd100, %rd5, %rd103;
	add.s64 	%rd105, %rd104, %rd8;
	add.s64 	%rd106, %rd102, %rd4;
	mad.lo.s64 	%rd107, %rd105, %rd101, %rd106;
	shl.b64 	%rd108, %rd107, 2;
	add.s64 	%rd109, %rd2, %rd108;
	ld.global.f32 	%f4, [%rd109];
	cvt.s64.s32 	%rd110, %r5;
	cvt.s64.s32 	%rd111, %r75;
	mul.lo.s64 	%rd112, %rd6, %rd5;
	mul.lo.s64 	%rd113, %rd112, %rd111;
	mul.lo.s32 	%r68, %r13, %r2;
	mul.lo.s32 	%r69, %r68, %r75;
	mul.lo.s32 	%r70, %r69, %r6;
	cvt.s64.s32 	%rd114, %r70;
	mul.lo.s32 	%r71, %r68, %r79;
	cvt.s64.s32 	%rd115, %r71;
	mad.lo.s64 	%rd116, %rd113, %rd110, %rd8;
	add.s64 	%rd117, %rd115, %rd114;
	add.s64 	%rd118, %rd117, %rd9;
	mad.lo.s64 	%rd119, %rd116, %rd10, %rd118;
	shl.b64 	%rd120, %rd119, 2;
	add.s64 	%rd121, %rd1, %rd120;
	st.global.f32 	[%rd121], %f4;
	bra.uni 	$L__BB0_12;
$L__BB0_4:
	setp.lt.s32 	%p7, %r11, 0;
	setp.gt.s32 	%p8, %r12, -1;
	or.pred  	%p9, %p7, %p8;
	@%p9 bra 	$L__BB0_7;
	cvt.u32.u64 	%r52, %rd4;
	cvt.u64.u32 	%rd11, %r11;
	add.s64 	%rd12, %rd11, %rd3;
	setp.ge.u64 	%p19, %rd12, %rd6;
	add.s32 	%r53, %r12, %r13;
	setp.ge.s32 	%p20, %r52, %r53;
	or.pred  	%p21, %p19, %p20;
	@%p21 bra 	$L__BB0_12;
	ld.param.u32 	%r82, [backht_param_8];
	ld.param.u32 	%r78, [backht_param_7];
	ld.param.u32 	%r74, [backht_param_4];
	cvt.s64.s32 	%rd73, %r9;
	cvt.s64.s32 	%rd74, %r10;
	add.s32 	%r54, %r2, -1;
	shr.u32 	%r55, %r54, 31;
	add.s32 	%r56, %r54, %r55;
	shr.s32 	%r57, %r56, 1;
	sub.s32 	%r58, %r82, %r57;
	cvt.s64.s32 	%rd75, %r58;
	sub.s64 	%rd76, %rd75, %rd11;
	add.s64 	%rd77, %rd75, %rd4;
	cvt.s64.s32 	%rd78, %r12;
	sub.s64 	%rd79, %rd77, %rd78;
	mad.lo.s64 	%rd80, %rd73, %rd5, %rd76;
	add.s64 	%rd81, %rd80, %rd12;
	mad.lo.s64 	%rd82, %rd81, %rd74, %rd79;
	shl.b64 	%rd83, %rd82, 2;
	add.s64 	%rd84, %rd2, %rd83;
	ld.global.f32 	%f3, [%rd84];
	cvt.s64.s32 	%rd85, %r5;
	cvt.s64.s32 	%rd86, %r74;
	cvt.u64.u32 	%rd87, %r13;
	mul.lo.s64 	%rd88, %rd6, %rd5;
	mul.lo.s64 	%rd89, %rd88, %rd86;
	mul.lo.s32 	%r59, %r13, %r2;
	mul.lo.s32 	%r60, %r59, %r74;
	mul.lo.s32 	%r61, %r60, %r6;
	cvt.s64.s32 	%rd90, %r61;
	mul.lo.s32 	%r62, %r59, %r78;
	cvt.s64.s32 	%rd91, %r62;
	mad.lo.s64 	%rd92, %rd89, %rd85, %rd12;
	add.s64 	%rd93, %rd90, %rd4;
	add.s64 	%rd94, %rd93, %rd91;
	mad.lo.s64 	%rd95, %rd92, %rd87, %rd94;
	shl.b64 	%rd96, %rd95, 2;
	add.s64 	%rd97, %rd1, %rd96;
	st.global.f32 	[%rd97], %f3;
	bra.uni 	$L__BB0_12;
$L__BB0_7:
	setp.lt.s32 	%p10, %r12, 0;
	setp.gt.s32 	%p11, %r11, -1;
	or.pred  	%p12, %p11, %p10;
	@%p12 bra 	$L__BB0_10;
	cvt.u32.u64 	%r41, %rd4;
	add.s32 	%r1, %r12, %r41;
	add.s32 	%r42, %r11, %r2;
	cvt.s64.s32 	%rd44, %r42;
	setp.ge.s64 	%p16, %rd3, %rd44;
	setp.ge.u32 	%p17, %r1, %r13;
	or.pred  	%p18, %p16, %p17;
	@%p18 bra 	$L__BB0_12;
	ld.param.u32 	%r81, [backht_param_8];
	ld.param.u32 	%r77, [backht_param_7];
	ld.param.u32 	%r73, [backht_param_4];
	cvt.u64.u32 	%rd45, %r1;
	cvt.s64.s32 	%rd46, %r9;
	cvt.s64.s32 	%rd47, %r10;
	add.s32 	%r43, %r2, -1;
	shr.u32 	%r44, %r43, 31;
	add.s32 	%r45, %r43, %r44;
	shr.s32 	%r46, %r45, 1;
	sub.s32 	%r47, %r81, %r46;
	cvt.s64.s32 	%rd48, %r47;
	add.s64 	%rd49, %rd48, %rd3;
	cvt.s64.s32 	%rd50, %r11;
	sub.s64 	%rd51, %rd49, %rd50;
	cvt.u64.u32 	%rd52, %r12;
	mad.lo.s64 	%rd53, %rd46, %rd5, %rd51;
	sub.s64 	%rd54, %rd48, %rd52;
	add.s64 	%rd55, %rd54, %rd45;
	mad.lo.s64 	%rd56, %rd53, %rd47, %rd55;
	shl.b64 	%rd57, %rd56, 2;
	add.s64 	%rd58, %rd2, %rd57;
	ld.global.f32 	%f2, [%rd58];
	cvt.s64.s32 	%rd59, %r5;
	cvt.s64.s32 	%rd60, %r73;
	cvt.u64.u32 	%rd61, %r13;
	mul.lo.s64 	%rd62, %rd6, %rd5;
	mul.lo.s64 	%rd63, %rd62, %rd60;
	mul.lo.s32 	%r48, %r13, %r2;
	mul.lo.s32 	%r49, %r48, %r73;
	mul.lo.s32 	%r50, %r49, %r6;
	cvt.s64.s32 	%rd64, %r50;
	mul.lo.s32 	%r51, %r48, %r77;
	cvt.s64.s32 	%rd65, %r51;
	mad.lo.s64 	%rd66, %rd63, %rd59, %rd3;
	add.s64 	%rd67, %rd65, %rd64;
	mad.lo.s64 	%rd68, %rd66, %rd61, %rd67;
	add.s64 	%rd69, %rd68, %rd45;
	shl.b64 	%rd70, %rd69, 2;
	add.s64 	%rd71, %rd1, %rd70;
	st.global.f32 	[%rd71], %f2;
	bra.uni 	$L__BB0_12;
$L__BB0_10:
	cvt.u32.u64 	%r29, %rd4;
	add.s32 	%r30, %r11, %r2;
	cvt.s64.s32 	%rd16, %r30;
	setp.ge.s64 	%p13, %rd3, %rd16;
	add.s32 	%r31, %r12, %r13;
	setp.ge.s32 	%p14, %r29, %r31;
	or.pred  	%p15, %p13, %p14;
	@%p15 bra 	$L__BB0_12;
	ld.param.u32 	%r80, [backht_param_8];
	ld.param.u32 	%r76, [backht_param_7];
	ld.param.u32 	%r72, [backht_param_4];
	cvt.s64.s32 	%rd17, %r9;
	cvt.s64.s32 	%rd18, %r10;
	add.s32 	%r32, %r2, -1;
	shr.u32 	%r33, %r32, 31;
	add.s32 	%r34, %r32, %r33;
	shr.s32 	%r35, %r34, 1;
	sub.s32 	%r36, %r80, %r35;
	cvt.s64.s32 	%rd19, %r36;
	add.s64 	%rd20, %rd19, %rd3;
	cvt.s64.s32 	%rd21, %r11;
	sub.s64 	%rd22, %rd20, %rd21;
	add.s64 	%rd23, %rd19, %rd4;
	cvt.s64.s32 	%rd24, %r12;
	sub.s64 	%rd25, %rd23, %rd24;
	mad.lo.s64 	%rd26, %rd17, %rd5, %rd22;
	mad.lo.s64 	%rd27, %rd26, %rd18, %rd25;
	shl.b64 	%rd28, %rd27, 2;
	add.s64 	%rd29, %rd2, %rd28;
	ld.global.f32 	%f1, [%rd29];
	cvt.s64.s32 	%rd30, %r5;
	cvt.s64.s32 	%rd31, %r72;
	cvt.u64.u32 	%rd32, %r13;
	mul.lo.s64 	%rd33, %rd6, %rd5;
	mul.lo.s64 	%rd34, %rd33, %rd31;
	mul.lo.s32 	%r37, %r13, %r2;
	mul.lo.s32 	%r38, %r37, %r72;
	mul.lo.s32 	%r39, %r38, %r6;
	cvt.s64.s32 	%rd35, %r39;
	mul.lo.s32 	%r40, %r37, %r76;
	cvt.s64.s32 	%rd36, %r40;
	mad.lo.s64 	%rd37, %rd34, %rd30, %rd3;
	add.s64 	%rd38, %rd35, %rd4;
	add.s64 	%rd39, %rd38, %rd36;
	mad.lo.s64 	%rd40, %rd37, %rd32, %rd39;
	shl.b64 	%rd41, %rd40, 2;
	add.s64 	%rd42, %rd1, %rd41;
	st.global.f32 	[%rd42], %f1;
$L__BB0_12:
	ret;

}


// ===== COMPILED SASS (sm_100) =====

	.target	sm_100

	.elftype	@"ET_EXEC"


//--------------------- .note.nv.tkinfo           --------------------------
	.section	.note.nv.tkinfo,"",@"SHT_NOTE"
	.sectionflags	@"SHF_NOTE_NV_TKINFO"
	.tkinfo
        /*0018*/ 	.word	0x00000002
        /*0030*/ 	.string	""
        /*0030*/ 	.string	"ptxas"
        /*0030*/ 	.string	"Cuda compilation tools, release 13.0, V13.0.88"
        /*0030*/ 	.string	"Build cuda_13.0.r13.0/compiler.36424714_0"
        /*0030*/ 	.string	"-arch sm_100 -m 64 "



//--------------------- .note.nv.cuinfo           --------------------------
	.section	.note.nv.cuinfo,"",@"SHT_NOTE"
	.sectionflags	@"SHF_NOTE_NV_CUINFO"
        /*0018*/ 	.short	0x0002
        /*001a*/ 	.short	0x0064
        /*001c*/ 	.short	0x0082
	.zero		2


//--------------------- .nv.info                  --------------------------
	.section	.nv.info,"",@"SHT_CUDA_INFO"
	.align	4


	//----- nvinfo : EIATTR_REGCOUNT
	.align		4
        /*0000*/ 	.byte	0x04, 0x2f
        /*0002*/ 	.short	(.L_1 - .L_0)
	.align		4
.L_0:
        /*0004*/ 	.word	index@(backht)
        /*0008*/ 	.word	0x00000010


	//----- nvinfo : EIATTR_FRAME_SIZE
	.align		4
.L_1:
        /*000c*/ 	.byte	0x04, 0x11
        /*000e*/ 	.short	(.L_3 - .L_2)
	.align		4
.L_2:
        /*0010*/ 	.word	index@(backht)
        /*0014*/ 	.word	0x00000000


	//----- nvinfo : EIATTR_MIN_STACK_SIZE
	.align		4
.L_3:
        /*0018*/ 	.byte	0x04, 0x12
        /*001a*/ 	.short	(.L_5 - .L_4)
	.align		4
.L_4:
        /*001c*/ 	.word	index@(backht)
        /*0020*/ 	.word	0x00000000
.L_5:


//--------------------- .nv.compat                --------------------------
	.section	.nv.compat,"",@"SHT_CUDA_COMPAT_INFO"
	.align	4
        /*0000*/ 	.byte	0x02, 0x09, 0x00, 0x00, 0x02, 0x02, 0x01, 0x00, 0x02, 0x05, 0x05, 0x00, 0x03, 0x07, 0x01, 0x01
        /*0010*/ 	.byte	0x02, 0x03, 0x00, 0x00, 0x02, 0x06, 0x01, 0x00, 0x04, 0x0b, 0x08, 0x00, 0x09, 0x00, 0x00, 0x00
        /*0020*/ 	.byte	0x00, 0x00, 0x00, 0x00


//--------------------- .nv.info.backht           --------------------------
	.section	.nv.info.backht,"",@"SHT_CUDA_INFO"
	.sectionflags	@""
	.align	4


	//----- nvinfo : EIATTR_CUDA_API_VERSION
	.align		4
        /*0000*/ 	.byte	0x04, 0x37
        /*0002*/ 	.short	(.L_7 - .L_6)
.L_6:
        /*0004*/ 	.word	0x00000082


	//----- nvinfo : EIATTR_KPARAM_INFO
	.align		4
.L_7:
        /*0008*/ 	.byte	0x04, 0x17
        /*000a*/ 	.short	(.L_9 - .L_8)
.L_8:
        /*000c*/ 	.word	0x00000000
        /*0010*/ 	.short	0x000d
        /*0012*/ 	.short	0x003c
        /*0014*/ 	.byte	0x00, 0xf0, 0x11, 0x00


	//----- nvinfo : EIATTR_KPARAM_INFO
	.align		4
.L_9:
        /*0018*/ 	.byte	0x04, 0x17
        /*001a*/ 	.short	(.L_11 - .L_10)
.L_10:
        /*001c*/ 	.word	0x00000000
        /*0020*/ 	.short	0x000c
        /*0022*/ 	.short	0x0038
        /*0024*/ 	.byte	0x00, 0xf0, 0x11, 0x00


	//----- nvinfo : EIATTR_KPARAM_INFO
	.align		4
.L_11:
        /*0028*/ 	.byte	0x04, 0x17
        /*002a*/ 	.short	(.L_13 - .L_12)
.L_12:
        /*002c*/ 	.word	0x00000000
        /*0030*/ 	.short	0x000b
        /*0032*/ 	.short	0x0034
        /*0034*/ 	.byte	0x00, 0xf0, 0x11, 0x00


	//----- nvinfo : EIATTR_KPARAM_INFO
	.align		4
.L_13:
        /*0038*/ 	.byte	0x04, 0x17
        /*003a*/ 	.short	(.L_15 - .L_14)
.L_14:
        /*003c*/ 	.word	0x00000000
        /*0040*/ 	.short	0x000a
        /*0042*/ 	.short	0x0030
        /*0044*/ 	.byte	0x00, 0xf0, 0x11, 0x00


	//----- nvinfo : EIATTR_KPARAM_INFO
	.align		4
.L_15:
        /*0048*/ 	.byte	0x04, 0x17
        /*004a*/ 	.short	(.L_17 - .L_16)
.L_16:
        /*004c*/ 	.word	0x00000000
        /*0050*/ 	.short	0x0009
        /*0052*/ 	.short	0x002c
        /*0054*/ 	.byte	0x00, 0xf0, 0x11, 0x00


	//----- nvinfo : EIATTR_KPARAM_INFO
	.align		4
.L_17:
        /*0058*/ 	.byte	0x04, 0x17
        /*005a*/ 	.short	(.L_19 - .L_18)
.L_18:
        /*005c*/ 	.word	0x00000000
        /*0060*/ 	.short	0x0008
        /*0062*/ 	.short	0x0028
        /*0064*/ 	.byte	0x00, 0xf0, 0x11, 0x00


	//----- nvinfo : EIATTR_KPARAM_INFO
	.align		4
.L_19:
        /*0068*/ 	.byte	0x04, 0x17
        /*006a*/ 	.short	(.L_21 - .L_20)
.L_20:
        /*006c*/ 	.word	0x00000000
        /*0070*/ 	.short	0x0007
        /*0072*/ 	.short	0x0024
        /*0074*/ 	.byte	0x00, 0xf0, 0x11, 0x00


	//----- nvinfo : EIATTR_KPARAM_INFO
	.align		4
.L_21:
        /*0078*/ 	.byte	0x04, 0x17
        /*007a*/ 	.short	(.L_23 - .L_22)
.L_22:
        /*007c*/ 	.word	0x00000000
        /*0080*/ 	.short	0x0006
        /*0082*/ 	.short	0x0020
        /*0084*/ 	.byte	0x00, 0xf0, 0x11, 0x00


	//----- nvinfo : EIATTR_KPARAM_INFO
	.align		4
.L_23:
        /*0088*/ 	.byte	0x04, 0x17
        /*008a*/ 	.short	(.L_25 - .L_24)
.L_24:
        /*008c*/ 	.word	0x00000000
        /*0090*/ 	.short	0x0005
        /*0092*/ 	.short	0x001c
        /*0094*/ 	.byte	0x00, 0xf0, 0x11, 0x00


	//----- nvinfo : EIATTR_KPARAM_INFO
	.align		4
.L_25:
        /*0098*/ 	.byte	0x04, 0x17
        /*009a*/ 	.short	(.L_27 - .L_26)
.L_26:
        /*009c*/ 	.word	0x00000000
        /*00a0*/ 	.short	0x0004
        /*00a2*/ 	.short	0x0018
        /*00a4*/ 	.byte	0x00, 0xf0, 0x11, 0x00


	//----- nvinfo : EIATTR_KPARAM_INFO
	.align		4
.L_27:
        /*00a8*/ 	.byte	0x04, 0x17
        /*00aa*/ 	.short	(.L_29 - .L_28)
.L_28:
        /*00ac*/ 	.word	0x00000000
        /*00b0*/ 	.short	0x0003
        /*00b2*/ 	.short	0x0014
        /*00b4*/ 	.byte	0x00, 0xf0, 0x11, 0x00


	//----- nvinfo : EIATTR_KPARAM_INFO
	.align		4
.L_29:
        /*00b8*/ 	.byte	0x04, 0x17
        /*00ba*/ 	.short	(.L_31 - .L_30)
.L_30:
        /*00bc*/ 	.word	0x00000000
        /*00c0*/ 	.short	0x0002
        /*00c2*/ 	.short	0x0010
        /*00c4*/ 	.byte	0x00, 0xf0, 0x11, 0x00


	//----- nvinfo : EIATTR_KPARAM_INFO
	.align		4
.L_31:
        /*00c8*/ 	.byte	0x04, 0x17
        /*00ca*/ 	.short	(.L_33 - .L_32)
.L_32:
        /*00cc*/ 	.word	0x00000000
        /*00d0*/ 	.short	0x0001
        /*00d2*/ 	.short	0x0008
        /*00d4*/ 	.byte	0x00, 0xf5, 0x21, 0x00


	//----- nvinfo : EIATTR_KPARAM_INFO
	.align		4
.L_33:
        /*00d8*/ 	.byte	0x04, 0x17
        /*00da*/ 	.short	(.L_35 - .L_34)
.L_34:
        /*00dc*/ 	.word	0x00000000
        /*00e0*/ 	.short	0x0000
        /*00e2*/ 	.short	0x0000
        /*00e4*/ 	.byte	0x00, 0xf5, 0x21, 0x00


	//----- nvinfo : EIATTR_SPARSE_MMA_MASK
	.align		4
.L_35:
        /*00e8*/ 	.byte	0x03, 0x50
        /*00ea*/ 	.short	0x0000


	//----- nvinfo : EIATTR_MAXREG_COUNT
	.align		4
        /*00ec*/ 	.byte	0x03, 0x1b
        /*00ee*/ 	.short	0x00ff


	//----- nvinfo : EIATTR_MERCURY_ISA_VERSION
	.align		4
        /*00f0*/ 	.byte	0x03, 0x5f
        /*00f2*/ 	.short	0x0101


	//----- nvinfo : EIATTR_VRC_CTA_INIT_COUNT
	.align		4
        /*00f4*/ 	.byte	0x02, 0x4a
	.zero		1
	.zero		1


	//----- nvinfo : EIATTR_EXIT_INSTR_OFFSETS
	.align		4
        /*00f8*/ 	.byte	0x04, 0x1c
        /*00fa*/ 	.short	(.L_37 - .L_36)


	//   ....[0]....
.L_36:
        /*00fc*/ 	.word	0x00000140


	//   ....[1]....
        /*0100*/ 	.word	0x00000240


	//   ....[2]....
        /*0104*/ 	.word	0x000005a0


	//   ....[3]....
        /*0108*/ 	.word	0x00000640


	//   ....[4]....
        /*010c*/ 	.word	0x000009c0


	//   ....[5]....
        /*0110*/ 	.word	0x00000a60


	//   ....[6]....
        /*0114*/ 	.word	0x00000de0


	//   ....[7]....
        /*0118*/ 	.word	0x00000e50


	//   ....[8]....
        /*011c*/ 	.word	0x000011e0


	//----- nvinfo : EIATTR_CBANK_PARAM_SIZE
	.align		4
.L_37:
        /*0120*/ 	.byte	0x03, 0x19
        /*0122*/ 	.short	0x0040


	//----- nvinfo : EIATTR_PARAM_CBANK
	.align		4
        /*0124*/ 	.byte	0x04, 0x0a
        /*0126*/ 	.short	(.L_39 - .L_38)
	.align		4
.L_38:
        /*0128*/ 	.word	index@(.nv.constant0.backht)
        /*012c*/ 	.short	0x0380
        /*012e*/ 	.short	0x0040


	//----- nvinfo : EIATTR_SW_WAR
	.align		4
.L_39:
        /*0130*/ 	.byte	0x04, 0x36
        /*0132*/ 	.short	(.L_41 - .L_40)
.L_40:
        /*0134*/ 	.word	0x00000008
.L_41:


//--------------------- .nv.callgraph             --------------------------
	.section	.nv.callgraph,"",@"SHT_CUDA_CALLGRAPH"
	.align	4
	.sectionentsize	8
	.align		4
        /*0000*/ 	.word	0x00000000
	.align		4
        /*0004*/ 	.word	0xffffffff
	.align		4
        /*0008*/ 	.word	0x00000000
	.align		4
        /*000c*/ 	.word	0xfffffffe
	.align		4
        /*0010*/ 	.word	0x00000000
	.align		4
        /*0014*/ 	.word	0xfffffffd
	.align		4
        /*0018*/ 	.word	0x00000000
	.align		4
        /*001c*/ 	.word	0xfffffffc


//--------------------- .text.backht              --------------------------
	.section	.text.backht,"ax",@progbits
	.align	128
        .global         backht
        .type           backht,@function
        .size           backht,(.L_x_4 - backht)
        .other          backht,@"STO_CUDA_ENTRY STV_DEFAULT"
backht:
.text.backht:
[----:B------:R-:W-:Y:S01]  /*0000*/  LDC R1, c[0x0][0x37c] ;  /* 0x0000df00ff017b82 */ /* 0x000fe20000000800 */
[----:B------:R-:W0:Y:S07]  /*0010*/  S2R R3, SR_TID.X ;  /* 0x0000000000037919 */ /* 0x000e2e0000002100 */
[----:B------:R-:W0:Y:S01]  /*0020*/  LDC R2, c[0x0][0x360] ;  /* 0x0000d800ff027b82 */ /* 0x000e220000000800 */
[----:B------:R-:W1:Y:S01]  /*0030*/  LDCU.64 UR6, c[0x0][0x390] ;  /* 0x00007200ff0677ac */ /* 0x000e620008000a00 */
[----:B------:R-:W2:Y:S01]  /*0040*/  S2R R5, SR_TID.Y ;  /* 0x0000000000057919 */ /* 0x000ea20000002200 */
[----:B------:R-:W3:Y:S01]  /*0050*/  LDCU UR9, c[0x0][0x3bc] ;  /* 0x00007780ff0977ac */ /* 0x000ee20008000800 */
[----:B------:R-:W4:Y:S04]  /*0060*/  S2R R7, SR_TID.Z ;  /* 0x0000000000077919 */ /* 0x000f280000002300 */
[----:B------:R-:W0:Y:S08]  /*0070*/  S2UR UR4, SR_CTAID.X ;  /* 0x00000000000479c3 */ /* 0x000e300000002500 */
[----:B------:R-:W2:Y:S01]  /*0080*/  S2UR UR5, SR_CTAID.Y ;  /* 0x00000000000579c3 */ /* 0x000ea20000002600 */
[----:B-1----:R-:W-:-:S07]  /*0090*/  USHF.R.S32.HI UR10, URZ, 0x1f, UR6 ;  /* 0x0000001fff0a7899 */ /* 0x002fce0008011406 */
[----:B------:R-:W2:Y:S08]  /*00a0*/  LDC R4, c[0x0][0x364] ;  /* 0x0000d900ff047b82 */ /* 0x000eb00000000800 */
[----:B------:R-:W4:Y:S01]  /*00b0*/  S2UR UR8, SR_CTAID.Z ;  /* 0x00000000000879c3 */ /* 0x000f220000002700 */
[----:B0-----:R-:W-:-:S05]  /*00c0*/  IMAD R2, R2, UR4, R3 ;  /* 0x0000000402027c24 */ /* 0x001fca000f8e0203 */
[----:B------:R-:W-:Y:S02]  /*00d0*/  ISETP.GE.U32.AND P1, PT, R2, UR6, PT ;  /* 0x0000000602007c0c */ /* 0x000fe4000bf26070 */
[----:B------:R-:W4:Y:S01]  /*00e0*/  LDC R0, c[0x0][0x368] ;  /* 0x0000da00ff007b82 */ /* 0x000f220000000800 */
[----:B--2---:R-:W-:-:S05]  /*00f0*/  IMAD R4, R4, UR5, R5 ;  /* 0x0000000504047c24 */ /* 0x004fca000f8e0205 */
[----:B------:R-:W-:-:S04]  /*0100*/  ISETP.GE.AND P0, PT, R4, UR7, PT ;  /* 0x0000000704007c0c */ /* 0x000fc8000bf06270 */
[----:B------:R-:W-:Y:S01]  /*0110*/  ISETP.GE.OR.EX P0, PT, RZ, UR10, P0, P1 ;  /* 0x0000000aff007c0c */ /* 0x000fe20008706710 */
[----:B----4-:R-:W-:-:S05]  /*0120*/  IMAD R0, R0, UR8, R7 ;  /* 0x0000000800007c24 */ /* 0x010fca000f8e0207 */
[----:B---3--:R-:W-:-:S13]  /*0130*/  ISETP.GE.OR P0, PT, R0, UR9, P0 ;  /* 0x0000000900007c0c */ /* 0x008fda0008706670 */
[----:B------:R-:W-:Y:S05]  /*0140*/  @P0 EXIT ;  /* 0x000000000000094d */ /* 0x000fea0003800000 */
[----:B------:R-:W0:Y:S01]  /*0150*/  LDC R7, c[0x0][0x3b8] ;  /* 0x0000ee00ff077b82 */ /* 0x000e220000000800 */
[----:B------:R-:W1:Y:S07]  /*0160*/  LDCU.64 UR8, c[0x0][0x358] ;  /* 0x00006b00ff0877ac */ /* 0x000e6e0008000a00 */
[----:B------:R-:W0:Y:S02]  /*0170*/  LDC R9, c[0x0][0x3b4] ;  /* 0x0000ed00ff097b82 */ /* 0x000e240000000800 */
[----:B0-----:R-:W-:-:S04]  /*0180*/  LOP3.LUT R5, R7, R9, RZ, 0xfc, !PT ;  /* 0x0000000907057212 */ /* 0x001fc800078efcff */
[----:B------:R-:W-:-:S13]  /*0190*/  ISETP.GE.AND P0, PT, R5, RZ, PT ;  /* 0x000000ff0500720c */ /* 0x000fda0003f06270 */
[----:B-1----:R-:W-:Y:S05]  /*01a0*/  @!P0 BRA `(.L_x_0) ;  /* 0x0000000400008947 */ /* 0x002fea0003800000 */
[----:B------:R-:W-:Y:S02]  /*01b0*/  IADD3 R5, P0, PT, R4, R7, RZ ;  /* 0x0000000704057210 */ /* 0x000fe40007f1e0ff */
[----:B------:R-:W-:Y:S02]  /*01c0*/  IADD3 R2, P2, PT, R2, R9, RZ ;  /* 0x0000000902027210 */ /* 0x000fe40007f5e0ff */
[----:B------:R-:W-:Y:S02]  /*01d0*/  SHF.R.S32.HI R10, RZ, 0x1f, R9 ;  /* 0x0000001fff0a7819 */ /* 0x000fe40000011409 */
[----:B------:R-:W-:Y:S02]  /*01e0*/  LEA.HI.X.SX32 R6, R7, RZ, 0x1, P0 ;  /* 0x000000ff07067211 */ /* 0x000fe400000f0eff */
[----:B------:R-:W-:Y:S01]  /*01f0*/  ISETP.GE.U32.AND P1, PT, R5, UR7, PT ;  /* 0x0000000705007c0c */ /* 0x000fe2000bf26070 */
[----:B------:R-:W-:Y:S01]  /*0200*/  IMAD.X R3, RZ, RZ, R10, P2 ;  /* 0x000000ffff037224 */ /* 0x000fe200010e060a */
[----:B------:R-:W-:-:S02]  /*0210*/  ISETP.GE.U32.AND P0, PT, R2, UR6, PT ;  /* 0x0000000602007c0c */ /* 0x000fc4000bf06070 */
[----:B------:R-:W-:-:S04]  /*0220*/  ISETP.GE.AND.EX P1, PT, R6, RZ, PT, P1 ;  /* 0x000000ff0600720c */ /* 0x000fc80003f26310 */
[----:B------:R-:W-:-:S13]  /*0230*/  ISETP.GE.OR.EX P0, PT, R3, UR10, P1, P0 ;  /* 0x0000000a03007c0c */ /* 0x000fda0008f06700 */
[----:B------:R-:W-:Y:S05]  /*0240*/  @P0 EXIT ;  /* 0x000000000000094d */ /* 0x000fea0003800000 */
[----:B------:R-:W0:Y:S01]  /*0250*/  LDCU.128 UR16, c[0x0][0x3a0] ;  /* 0x00007400ff1077ac */ /* 0x000e220008000c00 */
[----:B------:R-:W-:Y:S01]  /*0260*/  UIADD3 UR4, UPT, UPT, UR6, -0x1, URZ ;  /* 0xffffffff06047890 */ /* 0x000fe2000fffe0ff */
[----:B------:R-:W1:Y:S03]  /*0270*/  LDCU UR12, c[0x0][0x3b0] ;  /* 0x00007600ff0c77ac */ /* 0x000e660008000800 */
[----:B------:R-:W-:Y:S01]  /*0280*/  ULEA.HI UR4, UR4, UR4, URZ, 0x1 ;  /* 0x0000000404047291 */ /* 0x000fe2000f8f08ff */
[----:B------:R-:W2:Y:S03]  /*0290*/  LDCU.128 UR20, c[0x0][0x380] ;  /* 0x00007000ff1477ac */ /* 0x000ea60008000c00 */
[----:B------:R-:W-:Y:S02]  /*02a0*/  USHF.R.S32.HI UR4, URZ, 0x1, UR4 ;  /* 0x00000001ff047899 */ /* 0x000fe40008011404 */
[----:B0-----:R-:W-:-:S02]  /*02b0*/  USHF.R.S32.HI UR5, URZ, 0x1f, UR19 ;  /* 0x0000001fff057899 */ /* 0x001fc40008011413 */
[----:B------:R-:W-:-:S04]  /*02c0*/  UIADD3 UR4, UPT, UPT, -UR4, UR18, URZ ;  /* 0x0000001204047290 */ /* 0x000fc8000fffe1ff */
[----:B------:R-:W-:Y:S01]  /*02d0*/  USHF.R.S32.HI UR11, URZ, 0x1f, UR4 ;  /* 0x0000001fff0b7899 */ /* 0x000fe20008011404 */
[----:B------:R-:W-:Y:S01]  /*02e0*/  IMAD R11, R0, UR5, RZ ;  /* 0x00000005000b7c24 */ /* 0x000fe2000f8e02ff */
[----:B------:R-:W-:-:S04]  /*02f0*/  IADD3 R8, P0, PT, -R9, UR4, RZ ;  /* 0x0000000409087c10 */ /* 0x000fc8000ff1e1ff */
[----:B------:R-:W-:-:S03]  /*0300*/  IADD3.X R9, PT, PT, ~R10, UR11, RZ, P0, !PT ;  /* 0x0000000b0a097c10 */ /* 0x000fc600087fe5ff */
[----:B------:R-:W-:-:S03]  /*0310*/  IMAD.WIDE.U32 R8, R0, UR19, R8 ;  /* 0x0000001300087c25 */ /* 0x000fc6000f8e0008 */
[----:B------:R-:W-:Y:S02]  /*0320*/  IADD3 R7, P0, PT, R2, R8, RZ ;  /* 0x0000000802077210 */ /* 0x000fe40007f1e0ff */
[----:B------:R-:W-:Y:S01]  /*0330*/  IADD3 R8, P1, PT, R4, UR4, RZ ;  /* 0x0000000404087c10 */ /* 0x000fe2000ff3e0ff */
[----:B-1----:R-:W-:Y:S01]  /*0340*/  USHF.R.S32.HI UR4, URZ, 0x1f, UR12 ;  /* 0x0000001fff047899 */ /* 0x002fe2000801140c */
[----:B------:R-:W-:-:S03]  /*0350*/  IADD3.X R4, PT, PT, R3, R9, R11, P0, !PT ;  /* 0x0000000903047210 */ /* 0x000fc600007fe40b */
[----:B------:R-:W-:Y:S02]  /*0360*/  IMAD.X R9, RZ, RZ, UR11, P1 ;  /* 0x0000000bff097e24 */ /* 0x000fe400088e06ff */
[----:B------:R-:W-:Y:S02]  /*0370*/  IMAD R4, R4, UR12, RZ ;  /* 0x0000000c04047c24 */ /* 0x000fe4000f8e02ff */
[----:B------:R-:W-:-:S04]  /*0380*/  IMAD.WIDE.U32 R8, R7, UR12, R8 ;  /* 0x0000000c07087c25 */ /* 0x000fc8000f8e0008 */
[----:B------:R-:W-:Y:S01]  /*0390*/  IMAD R7, R7, UR4, R4 ;  /* 0x0000000407077c24 */ /* 0x000fe2000f8e0204 */
[----:B--2---:R-:W-:-:S03]  /*03a0*/  LEA R12, P0, R8, UR22, 0x2 ;  /* 0x00000016080c7c11 */ /* 0x004fc6000f8010ff */
[----:B------:R-:W-:-:S05]  /*03b0*/  IMAD.IADD R7, R9, 0x1, R7 ;  /* 0x0000000109077824 */ /* 0x000fca00078e0207 */
[----:B------:R-:W-:Y:S02]  /*03c0*/  LEA.HI.X R13, R8, UR23, R7, 0x2, P0 ;  /* 0x00000017080d7c11 */ /* 0x000fe400080f1407 */
[----:B------:R-:W0:Y:S03]  /*03d0*/  LDC.64 R8, c[0x0][0x398] ;  /* 0x0000e600ff087b82 */ /* 0x000e260000000a00 */
[----:B------:R1:W2:Y:S01]  /*03e0*/  LDG.E R4, desc[UR8][R12.64] ;  /* 0x000000080c047981 */ /* 0x0002a2000c1e1900 */
[C---:B------:R-:W-:Y:S01]  /*03f0*/  IMAD R7, R0.reuse, UR10, RZ ;  /* 0x0000000a00077c24 */ /* 0x040fe2000f8e02ff */
[----:B------:R-:W-:Y:S02]  /*0400*/  UIMAD UR4, UR6, UR7, URZ ;  /* 0x00000007060472a4 */ /* 0x000fe4000f8e02ff */
[----:B------:R-:W-:-:S05]  /*0410*/  IMAD.WIDE.U32 R10, R0, UR6, RZ ;  /* 0x00000006000a7c25 */ /* 0x000fca000f8e00ff */
[----:B------:R-:W-:Y:S02]  /*0420*/  IADD3 R11, PT, PT, R11, R7, RZ ;  /* 0x000000070b0b7210 */ /* 0x000fe40007ffe0ff */
[----:B0-----:R-:W-:-:S03]  /*0430*/  SHF.R.S32.HI R7, RZ, 0x1f, R8 ;  /* 0x0000001fff077819 */ /* 0x001fc60000011408 */
[----:B------:R-:W-:-:S04]  /*0440*/  IMAD R11, R11, R8, RZ ;  /* 0x000000080b0b7224 */ /* 0x000fc800078e02ff */
[----:B------:R-:W-:Y:S02]  /*0450*/  IMAD R7, R7, R10, R11 ;  /* 0x0000000a07077224 */ /* 0x000fe400078e020b */
[----:B------:R-:W-:-:S04]  /*0460*/  IMAD.WIDE.U32 R10, R10, R8, RZ ;  /* 0x000000080a0a7225 */ /* 0x000fc800078e00ff */
[----:B------:R-:W-:Y:S01]  /*0470*/  IMAD R8, R8, UR4, RZ ;  /* 0x0000000408087c24 */ /* 0x000fe2000f8e02ff */
[----:B------:R-:W-:Y:S01]  /*0480*/  UIMAD UR4, UR4, UR17, URZ ;  /* 0x00000011040472a4 */ /* 0x000fe2000f8e02ff */
[----:B-1----:R-:W-:Y:S01]  /*0490*/  IMAD.IADD R12, R11, 0x1, R7 ;  /* 0x000000010b0c7824 */ /* 0x002fe200078e0207 */
[----:B------:R-:W-:Y:S01]  /*04a0*/  SHF.R.S32.HI R7, RZ, 0x1f, R9 ;  /* 0x0000001fff077819 */ /* 0x000fe20000011409 */
[----:B------:R-:W-:Y:S01]  /*04b0*/  IMAD R0, R8, UR16, RZ ;  /* 0x0000001008007c24 */ /* 0x000fe2000f8e02ff */
[----:B------:R-:W-:Y:S01]  /*04c0*/  USHF.R.S32.HI UR5, URZ, 0x1f, UR4 ;  /* 0x0000001fff057899 */ /* 0x000fe20008011404 */
[-C--:B------:R-:W-:Y:S02]  /*04d0*/  IMAD R12, R12, R9.reuse, RZ ;  /* 0x000000090c0c7224 */ /* 0x080fe400078e02ff */
[----:B------:R-:W-:Y:S01]  /*04e0*/  IMAD.WIDE.U32 R2, R10, R9, R2 ;  /* 0x000000090a027225 */ /* 0x000fe200078e0002 */
[--C-:B------:R-:W-:Y:S02]  /*04f0*/  IADD3 R8, P0, P1, R5, UR4, R0.reuse ;  /* 0x0000000405087c10 */ /* 0x100fe4000f91e000 */
[----:B------:R-:W-:Y:S01]  /*0500*/  SHF.R.S32.HI R5, RZ, 0x1f, R0 ;  /* 0x0000001fff057819 */ /* 0x000fe20000011400 */
[----:B------:R-:W-:-:S03]  /*0510*/  IMAD R7, R7, R10, R12 ;  /* 0x0000000a07077224 */ /* 0x000fc600078e020c */
[----:B------:R-:W-:Y:S01]  /*0520*/  IADD3.X R9, PT, PT, R6, UR5, R5, P0, P1 ;  /* 0x0000000506097c10 */ /* 0x000fe200087e2405 */
[----:B------:R-:W-:Y:S02]  /*0530*/  IMAD.IADD R0, R3, 0x1, R7 ;  /* 0x0000000103007824 */ /* 0x000fe400078e0207 */
[----:B------:R-:W-:-:S04]  /*0540*/  IMAD.WIDE.U32 R2, R2, UR7, R8 ;  /* 0x0000000702027c25 */ /* 0x000fc8000f8e0008 */
[----:B------:R-:W-:Y:S01]  /*0550*/  IMAD R5, R0, UR7, RZ ;  /* 0x0000000700057c24 */ /* 0x000fe2000f8e02ff */
[----:B------:R-:W-:-:S03]  /*0560*/  LEA R6, P0, R2, UR20, 0x2 ;  /* 0x0000001402067c11 */ /* 0x000fc6000f8010ff */
[----:B------:R-:W-:-:S05]  /*0570*/  IMAD.IADD R3, R3, 0x1, R5 ;  /* 0x0000000103037824 */ /* 0x000fca00078e0205 */
[----:B------:R-:W-:-:S05]  /*0580*/  LEA.HI.X R7, R2, UR21, R3, 0x2, P0 ;  /* 0x0000001502077c11 */ /* 0x000fca00080f1403 */
[----:B--2---:R-:W-:Y:S01]  /*0590*/  STG.E desc[UR8][R6.64], R4 ;  /* 0x0000000406007986 */ /* 0x004fe2000c101908 */
[----:B------:R-:W-:Y:S05]  /*05a0*/  EXIT ;  /* 0x000000000000794d */ /* 0x000fea0003800000 */
.L_x_0:
[----:B------:R-:W-:-:S04]  /*05b0*/  ISETP.GT.AND P0, PT, R7, -0x1, PT ;  /* 0xffffffff0700780c */ /* 0x000fc80003f04270 */
[----:B------:R-:W-:-:S13]  /*05c0*/  ISETP.LT.OR P0, PT, R9, RZ, P0 ;  /* 0x000000ff0900720c */ /* 0x000fda0000701670 */
[----:B------:R-:W-:Y:S05]  /*05d0*/  @P0 BRA `(.L_x_1) ;  /* 0x0000000000fc0947 */ /* 0x000fea0003800000 */
[----:B------:R-:W-:Y:S02]  /*05e0*/  IADD3 R3, PT, PT, R7, UR7, RZ ;  /* 0x0000000707037c10 */ /* 0x000fe4000fffe0ff */
[----:B------:R-:W-:Y:S02]  /*05f0*/  IADD3 R2, P2, PT, R2, R9, RZ ;  /* 0x0000000902027210 */ /* 0x000fe40007f5e0ff */
[----:B------:R-:W-:Y:S02]  /*0600*/  ISETP.GE.AND P0, PT, R4, R3, PT ;  /* 0x000000030400720c */ /* 0x000fe40003f06270 */
[----:B------:R-:W-:Y:S01]  /*0610*/  ISETP.GE.U32.AND P1, PT, R2, UR6, PT ;  /* 0x0000000602007c0c */ /* 0x000fe2000bf26070 */
[----:B------:R-:W-:-:S05]  /*0620*/  IMAD.X R3, RZ, RZ, RZ, P2 ;  /* 0x000000ffff037224 */ /* 0x000fca00010e06ff */
[----:B------:R-:W-:-:S13]  /*0630*/  ISETP.GE.U32.OR.EX P0, PT, R3, UR10, P0, P1 ;  /* 0x0000000a03007c0c */ /* 0x000fda0008706510 */
[----:B------:R-:W-:Y:S05]  /*0640*/  @P0 EXIT ;  /* 0x000000000000094d */ /* 0x000fea0003800000 */
[----:B------:R-:W0:Y:S01]  /*0650*/  LDC.64 R10, c[0x0][0x3a8] ;  /* 0x0000ea00ff0a7b82 */ /* 0x000e220000000a00 */
[----:B------:R-:W-:Y:S01]  /*0660*/  UIADD3 UR4, UPT, UPT, UR6, -0x1, URZ ;  /* 0xffffffff06047890 */ /* 0x000fe2000fffe0ff */
[----:B------:R-:W1:Y:S03]  /*0670*/  LDCU.128 UR16, c[0x0][0x380] ;  /* 0x00007000ff1077ac */ /* 0x000e660008000c00 */
[----:B------:R-:W-:-:S04]  /*0680*/  ULEA.HI UR4, UR4, UR4, URZ, 0x1 ;  /* 0x0000000404047291 */ /* 0x000fc8000f8f08ff */
[----:B------:R-:W-:-:S06]  /*0690*/  USHF.R.S32.HI UR4, URZ, 0x1, UR4 ;  /* 0x00000001ff047899 */ /* 0x000fcc0008011404 */
[----:B0-----:R-:W-:-:S05]  /*06a0*/  VIADD R10, R10, -UR4 ;  /* 0x800000040a0a7c36 */ /* 0x001fca0008000000 */
[----:B------:R-:W0:Y:S01]  /*06b0*/  LDCU UR4, c[0x0][0x3b0] ;  /* 0x00007600ff0477ac */ /* 0x000e220008000800 */
[----:B------:R-:W-:Y:S02]  /*06c0*/  SHF.R.S32.HI R5, RZ, 0x1f, R11 ;  /* 0x0000001fff057819 */ /* 0x000fe4000001140b */
[----:B------:R-:W-:Y:S02]  /*06d0*/  IADD3 R8, P0, PT, R10, -R9, RZ ;  /* 0x800000090a087210 */ /* 0x000fe40007f1e0ff */
[----:B------:R-:W-:-:S04]  /*06e0*/  SHF.R.S32.HI R12, RZ, 0x1f, R10 ;  /* 0x0000001fff0c7819 */ /* 0x000fc8000001140a */
[----:B------:R-:W-:Y:S02]  /*06f0*/  IADD3.X R9, PT, PT, R12, -0x1, RZ, P0, !PT ;  /* 0xffffffff0c097810 */ /* 0x000fe400007fe4ff */
[----:B------:R-:W-:Y:S02]  /*0700*/  IADD3 R6, P0, P1, -R7, R10, R4 ;  /* 0x0000000a07067210 */ /* 0x000fe4000791e104 */
[----:B------:R-:W-:Y:S01]  /*0710*/  SHF.R.S32.HI R7, RZ, 0x1f, R7 ;  /* 0x0000001fff077819 */ /* 0x000fe20000011407 */
[----:B------:R-:W-:-:S03]  /*0720*/  IMAD.WIDE.U32 R8, R0, R11, R8 ;  /* 0x0000000b00087225 */ /* 0x000fc600078e0008 */
[----:B------:R-:W-:Y:S01]  /*0730*/  IADD3.X R7, PT, PT, ~R7, R12, RZ, P0, P1 ;  /* 0x0000000c07077210 */ /* 0x000fe200007e25ff */
[----:B------:R-:W-:Y:S01]  /*0740*/  IMAD R11, R5, R0, RZ ;  /* 0x00000000050b7224 */ /* 0x000fe200078e02ff */
[----:B------:R-:W-:Y:S01]  /*0750*/  IADD3 R5, P2, PT, R2, R8, RZ ;  /* 0x0000000802057210 */ /* 0x000fe20007f5e0ff */
[----:B0-----:R-:W-:Y:S01]  /*0760*/  USHF.R.S32.HI UR5, URZ, 0x1f, UR4 ;  /* 0x0000001fff057899 */ /* 0x001fe20008011404 */
[----:B------:R-:W0:Y:S02]  /*0770*/  LDC.64 R12, c[0x0][0x3a0] ;  /* 0x0000e800ff0c7b82 */ /* 0x000e240000000a00 */
[----:B------:R-:W-:Y:S01]  /*0780*/  IADD3.X R8, PT, PT, R3, R11, R9, P2, !PT ;  /* 0x0000000b03087210 */ /* 0x000fe200017fe409 */
[----:B------:R-:W-:-:S04]  /*0790*/  IMAD.WIDE.U32 R6, R5, UR4, R6 ;  /* 0x0000000405067c25 */ /* 0x000fc8000f8e0006 */
[----:B------:R-:W-:-:S04]  /*07a0*/  IMAD R8, R8, UR4, RZ ;  /* 0x0000000408087c24 */ /* 0x000fc8000f8e02ff */
[----:B------:R-:W-:Y:S01]  /*07b0*/  IMAD R5, R5, UR5, R8 ;  /* 0x0000000505057c24 */ /* 0x000fe2000f8e0208 */
[----:B-1----:R-:W-:Y:S01]  /*07c0*/  LEA R8, P0, R6, UR18, 0x2 ;  /* 0x0000001206087c11 */ /* 0x002fe2000f8010ff */
[----:B------:R-:W1:Y:S02]  /*07d0*/  LDCU.64 UR4, c[0x0][0x398] ;  /* 0x00007300ff0477ac */ /* 0x000e640008000a00 */
[----:B------:R-:W-:-:S05]  /*07e0*/  IMAD.IADD R5, R7, 0x1, R5 ;  /* 0x0000000107057824 */ /* 0x000fca00078e0205 */
[----:B------:R-:W-:-:S05]  /*07f0*/  LEA.HI.X R9, R6, UR19, R5, 0x2, P0 ;  /* 0x0000001306097c11 */ /* 0x000fca00080f1405 */
[----:B------:R2:W3:Y:S01]  /*0800*/  LDG.E R5, desc[UR8][R8.64] ;  /* 0x0000000808057981 */ /* 0x0004e2000c1e1900 */
[C---:B------:R-:W-:Y:S01]  /*0810*/  IMAD R11, R0.reuse, UR10, RZ ;  /* 0x0000000a000b7c24 */ /* 0x040fe2000f8e02ff */
[----:B------:R-:W-:Y:S02]  /*0820*/  UIMAD UR12, UR6, UR7, URZ ;  /* 0x00000007060c72a4 */ /* 0x000fe4000f8e02ff */
[----:B------:R-:W-:Y:S01]  /*0830*/  IMAD.WIDE.U32 R6, R0, UR6, RZ ;  /* 0x0000000600067c25 */ /* 0x000fe2000f8e00ff */
[----:B-1----:R-:W-:-:S04]  /*0840*/  USHF.R.S32.HI UR11, URZ, 0x1f, UR4 ;  /* 0x0000001fff0b7899 */ /* 0x002fc80008011404 */
[----:B------:R-:W-:Y:S01]  /*0850*/  IADD3 R11, PT, PT, R7, R11, RZ ;  /* 0x0000000b070b7210 */ /* 0x000fe20007ffe0ff */
[----:B0-----:R-:W-:-:S04]  /*0860*/  IMAD R13, R13, UR12, RZ ;  /* 0x0000000c0d0d7c24 */ /* 0x001fc8000f8e02ff */
[----:B------:R-:W-:Y:S01]  /*0870*/  IMAD R11, R11, UR4, RZ ;  /* 0x000000040b0b7c24 */ /* 0x000fe2000f8e02ff */
[----:B------:R-:W-:-:S03]  /*0880*/  SHF.R.S32.HI R0, RZ, 0x1f, R13 ;  /* 0x0000001fff007819 */ /* 0x000fc6000001140d */
[C---:B------:R-:W-:Y:S02]  /*0890*/  IMAD R7, R6.reuse, UR11, R11 ;  /* 0x0000000b06077c24 */ /* 0x040fe4000f8e020b */
[----:B------:R-:W-:Y:S01]  /*08a0*/  IMAD.WIDE.U32 R10, R6, UR4, RZ ;  /* 0x00000004060a7c25 */ /* 0x000fe2000f8e00ff */
[----:B------:R-:W-:-:S03]  /*08b0*/  UIMAD UR4, UR12, UR4, URZ ;  /* 0x000000040c0472a4 */ /* 0x000fc6000f8e02ff */
[----:B------:R-:W-:Y:S02]  /*08c0*/  IMAD.IADD R7, R11, 0x1, R7 ;  /* 0x000000010b077824 */ /* 0x000fe400078e0207 */
[----:B------:R-:W-:-:S04]  /*08d0*/  IMAD.WIDE.U32 R2, R10, UR5, R2 ;  /* 0x000000050a027c25 */ /* 0x000fc8000f8e0002 */
[----:B--2---:R-:W-:Y:S01]  /*08e0*/  IMAD R9, R12, UR4, RZ ;  /* 0x000000040c097c24 */ /* 0x004fe2000f8e02ff */
[----:B------:R-:W-:Y:S02]  /*08f0*/  USHF.R.S32.HI UR4, URZ, 0x1f, UR5 ;  /* 0x0000001fff047899 */ /* 0x000fe40008011405 */
[----:B------:R-:W-:Y:S02]  /*0900*/  IMAD R7, R7, UR5, RZ ;  /* 0x0000000507077c24 */ /* 0x000fe4000f8e02ff */
[----:B------:R-:W-:Y:S02]  /*0910*/  IADD3 R6, P0, P1, R13, R9, R4 ;  /* 0x000000090d067210 */ /* 0x000fe4000791e004 */
[----:B------:R-:W-:Y:S01]  /*0920*/  SHF.R.S32.HI R9, RZ, 0x1f, R9 ;  /* 0x0000001fff097819 */ /* 0x000fe20000011409 */
[----:B------:R-:W-:-:S03]  /*0930*/  IMAD R11, R10, UR4, R7 ;  /* 0x000000040a0b7c24 */ /* 0x000fc6000f8e0207 */
[----:B------:R-:W-:Y:S01]  /*0940*/  IADD3.X R7, PT, PT, R0, R9, RZ, P0, P1 ;  /* 0x0000000900077210 */ /* 0x000fe200007e24ff */
[----:B------:R-:W-:Y:S02]  /*0950*/  IMAD.IADD R0, R11, 0x1, R3 ;  /* 0x000000010b007824 */ /* 0x000fe400078e0203 */
[----:B------:R-:W-:-:S04]  /*0960*/  IMAD.WIDE.U32 R2, R2, UR7, R6 ;  /* 0x0000000702027c25 */ /* 0x000fc8000f8e0006 */
[----:B------:R-:W-:Y:S01]  /*0970*/  IMAD R7, R0, UR7, RZ ;  /* 0x0000000700077c24 */ /* 0x000fe2000f8e02ff */
[----:B------:R-:W-:-:S03]  /*0980*/  LEA R6, P0, R2, UR16, 0x2 ;  /* 0x0000001002067c11 */ /* 0x000fc6000f8010ff */
[----:B------:R-:W-:-:S05]  /*0990*/  IMAD.IADD R3, R3, 0x1, R7 ;  /* 0x0000000103037824 */ /* 0x000fca00078e0207 */
[----:B------:R-:W-:-:S05]  /*09a0*/  LEA.HI.X R7, R2, UR17, R3, 0x2, P0 ;  /* 0x0000001102077c11 */ /* 0x000fca00080f1403 */
[----:B---3--:R-:W-:Y:S01]  /*09b0*/  STG.E desc[UR8][R6.64], R5 ;  /* 0x0000000506007986 */ /* 0x008fe2000c101908 */
[----:B------:R-:W-:Y:S05]  /*09c0*/  EXIT ;  /* 0x000000000000794d */ /* 0x000fea0003800000 */
.L_x_1:
[----:B------:R-:W-:-:S04]  /*09d0*/  ISETP.GE.AND P0, PT, R7, RZ, PT ;  /* 0x000000ff0700720c */ /* 0x000fc80003f06270 */
[----:B------:R-:W-:-:S13]  /*09e0*/  ISETP.GT.OR P0, PT, R9, -0x1, !P0 ;  /* 0xffffffff0900780c */ /* 0x000fda0004704670 */
[----:B------:R-:W-:Y:S05]  /*09f0*/  @P0 BRA `(.L_x_2) ;  /* 0x0000000000fc0947 */ /* 0x000fea0003800000 */
[----:B------:R-:W-:Y:S01]  /*0a00*/  VIADD R5, R9, UR6 ;  /* 0x0000000609057c36 */ /* 0x000fe20008000000 */
[----:B------:R-:W-:-:S04]  /*0a10*/  IADD3 R4, PT, PT, R4, R7, RZ ;  /* 0x0000000704047210 */ /* 0x000fc80007ffe0ff */
[----:B------:R-:W-:Y:S02]  /*0a20*/  ISETP.GE.U32.AND P1, PT, R2, R5, PT ;  /* 0x000000050200720c */ /* 0x000fe40003f26070 */
[----:B------:R-:W-:Y:S02]  /*0a30*/  ISETP.GE.U32.AND P0, PT, R4, UR7, PT ;  /* 0x0000000704007c0c */ /* 0x000fe4000bf06070 */
[----:B------:R-:W-:-:S04]  /*0a40*/  SHF.R.S32.HI R5, RZ, 0x1f, R5 ;  /* 0x0000001fff057819 */ /* 0x000fc80000011405 */
[----:B------:R-:W-:-:S13]  /*0a50*/  ISETP.GE.OR.EX P0, PT, RZ, R5, P0, P1 ;  /* 0x00000005ff00720c */ /* 0x000fda0000706710 */
[----:B------:R-:W-:Y:S05]  /*0a60*/  @P0 EXIT ;  /* 0x000000000000094d */ /* 0x000fea0003800000 */
[----:B------:R-:W0:Y:S01]  /*0a70*/  LDC.64 R10, c[0x0][0x3a8] ;  /* 0x0000ea00ff0a7b82 */ /* 0x000e220000000a00 */
[----:B------:R-:W-:Y:S01]  /*0a80*/  UIADD3 UR4, UPT, UPT, UR6, -0x1, URZ ;  /* 0xffffffff06047890 */ /* 0x000fe2000fffe0ff */
[----:B------:R-:W-:Y:S01]  /*0a90*/  SHF.R.S32.HI R6, RZ, 0x1f, R9 ;  /* 0x0000001fff067819 */ /* 0x000fe20000011409 */
[----:B------:R-:W1:Y:S02]  /*0aa0*/  LDCU.128 UR16, c[0x0][0x380] ;  /* 0x00007000ff1077ac */ /* 0x000e640008000c00 */
[----:B------:R-:W-:-:S04]  /*0ab0*/  ULEA.HI UR4, UR4, UR4, URZ, 0x1 ;  /* 0x0000000404047291 */ /* 0x000fc8000f8f08ff */
[----:B------:R-:W-:-:S06]  /*0ac0*/  USHF.R.S32.HI UR4, URZ, 0x1, UR4 ;  /* 0x00000001ff047899 */ /* 0x000fcc0008011404 */
[----:B0-----:R-:W-:-:S05]  /*0ad0*/  VIADD R10, R10, -UR4 ;  /* 0x800000040a0a7c36 */ /* 0x001fca0008000000 */
[----:B------:R-:W0:Y:S01]  /*0ae0*/  LDCU UR4, c[0x0][0x3b0] ;  /* 0x00007600ff0477ac */ /* 0x000e220008000800 */
[----:B------:R-:W-:Y:S02]  /*0af0*/  SHF.R.S32.HI R3, RZ, 0x1f, R11 ;  /* 0x0000001fff037819 */ /* 0x000fe4000001140b */
[----:B------:R-:W-:Y:S02]  /*0b00*/  IADD3 R8, P0, P1, -R9, R10, R2 ;  /* 0x0000000a09087210 */ /* 0x000fe4000791e102 */
[----:B------:R-:W-:Y:S01]  /*0b10*/  SHF.R.S32.HI R5, RZ, 0x1f, R10 ;  /* 0x0000001fff057819 */ /* 0x000fe2000001140a */
[----:B------:R-:W-:-:S03]  /*0b20*/  IMAD R3, R3, R0, RZ ;  /* 0x0000000003037224 */ /* 0x000fc600078e02ff */
[----:B------:R-:W-:Y:S02]  /*0b30*/  IADD3.X R9, PT, PT, ~R6, R5, RZ, P0, P1 ;  /* 0x0000000506097210 */ /* 0x000fe400007e25ff */
[----:B------:R-:W-:Y:S01]  /*0b40*/  IADD3 R6, P0, P1, R4, R10, -R7 ;  /* 0x0000000a04067210 */ /* 0x000fe2000791e807 */
[----:B------:R-:W-:-:S03]  /*0b50*/  IMAD.WIDE.U32 R8, R0, R11, R8 ;  /* 0x0000000b00087225 */ /* 0x000fc600078e0008 */
[----:B------:R-:W-:Y:S01]  /*0b60*/  IADD3.X R7, PT, PT, RZ, -0x1, R5, P0, P1 ;  /* 0xffffffffff077810 */ /* 0x000fe200007e2405 */
[----:B------:R-:W2:Y:S01]  /*0b70*/  LDC.64 R10, c[0x0][0x3a0] ;  /* 0x0000e800ff0a7b82 */ /* 0x000ea20000000a00 */
[----:B0-----:R-:W-:Y:S01]  /*0b80*/  USHF.R.S32.HI UR5, URZ, 0x1f, UR4 ;  /* 0x0000001fff057899 */ /* 0x001fe20008011404 */
[----:B------:R-:W-:Y:S02]  /*0b90*/  IMAD.IADD R3, R3, 0x1, R9 ;  /* 0x0000000103037824 */ /* 0x000fe400078e0209 */
[----:B------:R-:W-:-:S04]  /*0ba0*/  IMAD.WIDE.U32 R6, R8, UR4, R6 ;  /* 0x0000000408067c25 */ /* 0x000fc8000f8e0006 */
[----:B------:R-:W-:-:S04]  /*0bb0*/  IMAD R3, R3, UR4, RZ ;  /* 0x0000000403037c24 */ /* 0x000fc8000f8e02ff */
[----:B------:R-:W-:Y:S01]  /*0bc0*/  IMAD R3, R8, UR5, R3 ;  /* 0x0000000508037c24 */ /* 0x000fe2000f8e0203 */
[----:B-1----:R-:W-:Y:S01]  /*0bd0*/  LEA R8, P0, R6, UR18, 0x2 ;  /* 0x0000001206087c11 */ /* 0x002fe2000f8010ff */
[----:B------:R-:W0:Y:S03]  /*0be0*/  LDCU.64 UR4, c[0x0][0x398] ;  /* 0x00007300ff0477ac */ /* 0x000e260008000a00 */
[----:B------:R-:W-:-:S04]  /*0bf0*/  IADD3 R3, PT, PT, R7, R3, RZ ;  /* 0x0000000307037210 */ /* 0x000fc80007ffe0ff */
[----:B------:R-:W-:-:S05]  /*0c00*/  LEA.HI.X R9, R6, UR19, R3, 0x2, P0 ;  /* 0x0000001306097c11 */ /* 0x000fca00080f1403 */
[----:B------:R1:W3:Y:S01]  /*0c10*/  LDG.E R5, desc[UR8][R8.64] ;  /* 0x0000000808057981 */ /* 0x0002e2000c1e1900 */
[C---:B------:R-:W-:Y:S01]  /*0c20*/  IMAD R3, R0.reuse, UR10, RZ ;  /* 0x0000000a00037c24 */ /* 0x040fe2000f8e02ff */
[----:B------:R-:W-:Y:S02]  /*0c30*/  UIMAD UR12, UR6, UR7, URZ ;  /* 0x00000007060c72a4 */ /* 0x000fe4000f8e02ff */
[----:B------:R-:W-:Y:S01]  /*0c40*/  IMAD.WIDE.U32 R6, R0, UR6, RZ ;  /* 0x0000000600067c25 */ /* 0x000fe2000f8e00ff */
[----:B0-----:R-:W-:-:S03]  /*0c50*/  USHF.R.S32.HI UR11, URZ, 0x1f, UR4 ;  /* 0x0000001fff0b7899 */ /* 0x001fc60008011404 */
[----:B------:R-:W-:Y:S01]  /*0c60*/  IMAD.IADD R3, R7, 0x1, R3 ;  /* 0x0000000107037824 */ /* 0x000fe200078e0203 */
[----:B------:R-:W-:Y:S02]  /*0c70*/  UIMAD UR13, UR12, UR4, URZ ;  /* 0x000000040c0d72a4 */ /* 0x000fe4000f8e02ff */
[----:B--2---:R-:W-:Y:S02]  /*0c80*/  IMAD R11, R11, UR12, RZ ;  /* 0x0000000c0b0b7c24 */ /* 0x004fe4000f8e02ff */
[----:B------:R-:W-:Y:S02]  /*0c90*/  IMAD R3, R3, UR4, RZ ;  /* 0x0000000403037c24 */ /* 0x000fe4000f8e02ff */
[C---:B-1----:R-:W-:Y:S01]  /*0ca0*/  IMAD.WIDE.U32 R8, R6.reuse, UR4, RZ ;  /* 0x0000000406087c25 */ /* 0x042fe2000f8e00ff */
[----:B------:R-:W-:Y:S01]  /*0cb0*/  USHF.R.S32.HI UR4, URZ, 0x1f, UR5 ;  /* 0x0000001fff047899 */ /* 0x000fe20008011405 */
[----:B------:R-:W-:Y:S02]  /*0cc0*/  SHF.R.S32.HI R7, RZ, 0x1f, R11 ;  /* 0x0000001fff077819 */ /* 0x000fe4000001140b */
[----:B------:R-:W-:-:S02]  /*0cd0*/  IMAD R3, R6, UR11, R3 ;  /* 0x0000000b06037c24 */ /* 0x000fc4000f8e0203 */
[----:B------:R-:W-:Y:S02]  /*0ce0*/  IMAD R10, R10, UR13, RZ ;  /* 0x0000000d0a0a7c24 */ /* 0x000fe4000f8e02ff */
[----:B------:R-:W-:-:S03]  /*0cf0*/  IMAD.IADD R3, R9, 0x1, R3 ;  /* 0x0000000109037824 */ /* 0x000fc600078e0203 */
[C---:B------:R-:W-:Y:S01]  /*0d00*/  IADD3 R6, P0, PT, R10.reuse, R11, RZ ;  /* 0x0000000b0a067210 */ /* 0x040fe20007f1e0ff */
[----:B------:R-:W-:Y:S02]  /*0d10*/  IMAD R9, R3, UR5, RZ ;  /* 0x0000000503097c24 */ /* 0x000fe4000f8e02ff */
[----:B------:R-:W-:Y:S01]  /*0d20*/  IMAD.MOV.U32 R3, RZ, RZ, RZ ;  /* 0x000000ffff037224 */ /* 0x000fe200078e00ff */
[----:B------:R-:W-:Y:S01]  /*0d30*/  LEA.HI.X.SX32 R7, R10, R7, 0x1, P0 ;  /* 0x000000070a077211 */ /* 0x000fe200000f0eff */
[C---:B------:R-:W-:Y:S02]  /*0d40*/  IMAD R9, R8.reuse, UR4, R9 ;  /* 0x0000000408097c24 */ /* 0x040fe4000f8e0209 */
[----:B------:R-:W-:-:S04]  /*0d50*/  IMAD.WIDE.U32 R2, R8, UR5, R2 ;  /* 0x0000000508027c25 */ /* 0x000fc8000f8e0002 */
[----:B------:R-:W-:Y:S01]  /*0d60*/  IMAD.WIDE.U32 R6, R2, UR7, R6 ;  /* 0x0000000702067c25 */ /* 0x000fe2000f8e0006 */
[----:B------:R-:W-:Y:S02]  /*0d70*/  IADD3 R2, PT, PT, R9, R3, RZ ;  /* 0x0000000309027210 */ /* 0x000fe40007ffe0ff */
[----:B------:R-:W-:-:S03]  /*0d80*/  IADD3 R4, P0, PT, R4, R6, RZ ;  /* 0x0000000604047210 */ /* 0x000fc60007f1e0ff */
[----:B------:R-:W-:Y:S01]  /*0d90*/  IMAD R3, R2, UR7, RZ ;  /* 0x0000000702037c24 */ /* 0x000fe2000f8e02ff */
[----:B------:R-:W-:-:S03]  /*0da0*/  LEA R2, P1, R4, UR16, 0x2 ;  /* 0x0000001004027c11 */ /* 0x000fc6000f8210ff */
[----:B------:R-:W-:-:S05]  /*0db0*/  IMAD.X R7, R7, 0x1, R3, P0 ;  /* 0x0000000107077824 */ /* 0x000fca00000e0603 */
[----:B------:R-:W-:-:S05]  /*0dc0*/  LEA.HI.X R3, R4, UR17, R7, 0x2, P1 ;  /* 0x0000001104037c11 */ /* 0x000fca00088f1407 */
[----:B---3--:R-:W-:Y:S01]  /*0dd0*/  STG.E desc[UR8][R2.64], R5 ;  /* 0x0000000502007986 */ /* 0x008fe2000c101908 */
[----:B------:R-:W-:Y:S05]  /*0de0*/  EXIT ;  /* 0x000000000000794d */ /* 0x000fea0003800000 */
.L_x_2:
[----:B------:R-:W-:Y:S02]  /*0df0*/  VIADD R5, R9, UR6 ;  /* 0x0000000609057c36 */ /* 0x000fe40008000000 */
[----:B------:R-:W-:-:S03]  /*0e00*/  VIADD R11, R7, UR7 ;  /* 0x00000007070b7c36 */ /* 0x000fc60008000000 */
[----:B------:R-:W-:Y:S02]  /*0e10*/  ISETP.GE.U32.AND P1, PT, R2, R5, PT ;  /* 0x000000050200720c */ /* 0x000fe40003f26070 */
[----:B------:R-:W-:Y:S02]  /*0e20*/  ISETP.GE.AND P0, PT, R4, R11, PT ;  /* 0x0000000b0400720c */ /* 0x000fe40003f06270 */
[----:B------:R-:W-:-:S04]  /*0e30*/  SHF.R.S32.HI R5, RZ, 0x1f, R5 ;  /* 0x0000001fff057819 */ /* 0x000fc80000011405 */
[----:B------:R-:W-:-:S13]  /*0e40*/  ISETP.GE.OR.EX P0, PT, RZ, R5, P0, P1 ;  /* 0x00000005ff00720c */ /* 0x000fda0000706710 */
[----:B------:R-:W-:Y:S05]  /*0e50*/  @P0 EXIT ;  /* 0x000000000000094d */ /* 0x000fea0003800000 */
[----:B------:R-:W0:Y:S01]  /*0e60*/  LDCU.128 UR16, c[0x0][0x3a0] ;  /* 0x00007400ff1077ac */ /* 0x000e220008000c00 */
[----:B------:R-:W-:Y:S02]  /*0e70*/  SHF.R.S32.HI R3, RZ, 0x1f, R9 ;  /* 0x0000001fff037819 */ /* 0x000fe40000011409 */
[----:B------:R-:W-:Y:S01]  /*0e80*/  SHF.R.S32.HI R5, RZ, 0x1f, R7 ;  /* 0x0000001fff057819 */ /* 0x000fe20000011407 */
[----:B------:R-:W-:Y:S01]  /*0e90*/  UIADD3 UR4, UPT, UPT, UR6, -0x1, URZ ;  /* 0xffffffff06047890 */ /* 0x000fe2000fffe0ff */
[----:B------:R-:W1:Y:S03]  /*0ea0*/  LDCU UR11, c[0x0][0x3b0] ;  /* 0x00007600ff0b77ac */ /* 0x000e660008000800 */
[----:B------:R-:W-:Y:S01]  /*0eb0*/  ULEA.HI UR4, UR4, UR4, URZ, 0x1 ;  /* 0x0000000404047291 */ /* 0x000fe2000f8f08ff */
[----:B------:R-:W2:Y:S03]  /*0ec0*/  LDCU.128 UR20, c[0x0][0x380] ;  /* 0x00007000ff1477ac */ /* 0x000ea60008000c00 */
[----:B------:R-:W-:-:S02]  /*0ed0*/  USHF.R.S32.HI UR4, URZ, 0x1, UR4 ;  /* 0x00000001ff047899 */ /* 0x000fc40008011404 */
[----:B0-----:R-:W-:Y:S02]  /*0ee0*/  USHF.R.S32.HI UR5, URZ, 0x1f, UR19 ;  /* 0x0000001fff057899 */ /* 0x001fe40008011413 */
[----:B------:R-:W-:-:S04]  /*0ef0*/  UIADD3 UR4, UPT, UPT, -UR4, UR18, URZ ;  /* 0x0000001204047290 */ /* 0x000fc8000fffe1ff */
[----:B------:R-:W-:Y:S02]  /*0f00*/  USHF.R.S32.HI UR12, URZ, 0x1f, UR4 ;  /* 0x0000001fff0c7899 */ /* 0x000fe40008011404 */
[----:B------:R-:W-:-:S04]  /*0f10*/  IADD3 R8, P0, P1, -R9, UR4, R2 ;  /* 0x0000000409087c10 */ /* 0x000fc8000f91e102 */
[----:B------:R-:W-:Y:S01]  /*0f20*/  IADD3.X R9, PT, PT, ~R3, UR12, RZ, P0, P1 ;  /* 0x0000000c03097c10 */ /* 0x000fe200087e25ff */
[C---:B------:R-:W-:Y:S01]  /*0f30*/  IMAD R3, R0.reuse, UR5, RZ ;  /* 0x0000000500037c24 */ /* 0x040fe2000f8e02ff */
[----:B------:R-:W-:Y:S01]  /*0f40*/  IADD3 R6, P0, P1, -R7, UR4, R4 ;  /* 0x0000000407067c10 */ /* 0x000fe2000f91e104 */
[----:B-1----:R-:W-:Y:S01]  /*0f50*/  USHF.R.S32.HI UR4, URZ, 0x1f, UR11 ;  /* 0x0000001fff047899 */ /* 0x002fe2000801140b */
[----:B------:R-:W-:Y:S02]  /*0f60*/  IMAD.WIDE.U32 R8, R0, UR19, R8 ;  /* 0x0000001300087c25 */ /* 0x000fe4000f8e0008 */
[----:B------:R-:W-:-:S03]  /*0f70*/  IADD3.X R7, PT, PT, ~R5, UR12, RZ, P0, P1 ;  /* 0x0000000c05077c10 */ /* 0x000fc600087e25ff */
[----:B------:R-:W-:Y:S01]  /*0f80*/  IADD3 R3, PT, PT, R3, R9, RZ ;  /* 0x0000000903037210 */ /* 0x000fe20007ffe0ff */
[----:B------:R-:W-:-:S04]  /*0f90*/  IMAD.WIDE.U32 R6, R8, UR11, R6 ;  /* 0x0000000b08067c25 */ /* 0x000fc8000f8e0006 */
[----:B------:R-:W-:Y:S01]  /*0fa0*/  IMAD R3, R3, UR11, RZ ;  /* 0x0000000b03037c24 */ /* 0x000fe2000f8e02ff */
[----:B--2---:R-:W-:-:S03]  /*0fb0*/  LEA R10, P0, R6, UR22, 0x2 ;  /* 0x00000016060a7c11 */ /* 0x004fc6000f8010ff */
[----:B------:R-:W-:-:S04]  /*0fc0*/  IMAD R3, R8, UR4, R3 ;  /* 0x0000000408037c24 */ /* 0x000fc8000f8e0203 */
[----:B------:R-:W-:-:S05]  /*0fd0*/  IMAD.IADD R3, R3, 0x1, R7 ;  /* 0x0000000103037824 */ /* 0x000fca00078e0207 */
[----:B------:R-:W-:Y:S02]  /*0fe0*/  LEA.HI.X R11, R6, UR23, R3, 0x2, P0 ;  /* 0x00000017060b7c11 */ /* 0x000fe400080f1403 */
[----:B------:R-:W0:Y:S03]  /*0ff0*/  LDC.64 R6, c[0x0][0x398] ;  /* 0x0000e600ff067b82 */ /* 0x000e260000000a00 */
[----:B------:R1:W2:Y:S01]  /*1000*/  LDG.E R3, desc[UR8][R10.64] ;  /* 0x000000080a037981 */ /* 0x0002a2000c1e1900 */
[C---:B------:R-:W-:Y:S01]  /*1010*/  IMAD R5, R0.reuse, UR10, RZ ;  /* 0x0000000a00057c24 */ /* 0x040fe2000f8e02ff */
[----:B------:R-:W-:Y:S02]  /*1020*/  UIMAD UR4, UR6, UR7, URZ ;  /* 0x00000007060472a4 */ /* 0x000fe4000f8e02ff */
[----:B------:R-:W-:-:S04]  /*1030*/  IMAD.WIDE.U32 R8, R0, UR6, RZ ;  /* 0x0000000600087c25 */ /* 0x000fc8000f8e00ff */
[----:B------:R-:W-:Y:S02]  /*1040*/  IMAD.IADD R9, R9, 0x1, R5 ;  /* 0x0000000109097824 */ /* 0x000fe400078e0205 */
[----:B-1----:R-:W-:Y:S02]  /*1050*/  IMAD.MOV.U32 R10, RZ, RZ, R2 ;  /* 0x000000ffff0a7224 */ /* 0x002fe400078e0002 */
[----:B------:R-:W-:Y:S01]  /*1060*/  IMAD.MOV.U32 R11, RZ, RZ, RZ ;  /* 0x000000ffff0b7224 */ /* 0x000fe200078e00ff */
[----:B0-----:R-:W-:Y:S01]  /*1070*/  SHF.R.S32.HI R5, RZ, 0x1f, R6 ;  /* 0x0000001fff057819 */ /* 0x001fe20000011406 */
[----:B------:R-:W-:-:S04]  /*1080*/  IMAD R9, R9, R6, RZ ;  /* 0x0000000609097224 */ /* 0x000fc800078e02ff */
[----:B------:R-:W-:Y:S02]  /*1090*/  IMAD R5, R5, R8, R9 ;  /* 0x0000000805057224 */ /* 0x000fe400078e0209 */
[----:B------:R-:W-:-:S04]  /*10a0*/  IMAD.WIDE.U32 R8, R8, R6, RZ ;  /* 0x0000000608087225 */ /* 0x000fc800078e00ff */
[----:B------:R-:W-:Y:S01]  /*10b0*/  IMAD R6, R6, UR4, RZ ;  /* 0x0000000406067c24 */ /* 0x000fe2000f8e02ff */
[----:B------:R-:W-:Y:S01]  /*10c0*/  IADD3 R0, PT, PT, R9, R5, RZ ;  /* 0x0000000509007210 */ /* 0x000fe20007ffe0ff */
[----:B------:R-:W-:Y:S01]  /*10d0*/  UIMAD UR4, UR4, UR17, URZ ;  /* 0x00000011040472a4 */ /* 0x000fe2000f8e02ff */
[----:B------:R-:W-:Y:S01]  /*10e0*/  SHF.R.S32.HI R5, RZ, 0x1f, R7 ;  /* 0x0000001fff057819 */ /* 0x000fe20000011407 */
[----:B------:R-:W-:Y:S02]  /*10f0*/  IMAD R9, R6, UR16, RZ ;  /* 0x0000001006097c24 */ /* 0x000fe4000f8e02ff */
[-C--:B------:R-:W-:Y:S01]  /*1100*/  IMAD R0, R0, R7.reuse, RZ ;  /* 0x0000000700007224 */ /* 0x080fe200078e02ff */
[----:B------:R-:W-:Y:S01]  /*1110*/  USHF.R.S32.HI UR5, URZ, 0x1f, UR4 ;  /* 0x0000001fff057899 */ /* 0x000fe20008011404 */
[----:B------:R-:W-:Y:S01]  /*1120*/  IMAD.WIDE.U32 R10, R8, R7, R10 ;  /* 0x00000007080a7225 */ /* 0x000fe200078e000a */
[----:B------:R-:W-:Y:S02]  /*1130*/  IADD3 R4, P0, P1, R9, UR4, R4 ;  /* 0x0000000409047c10 */ /* 0x000fe4000f91e004 */
[----:B------:R-:W-:Y:S01]  /*1140*/  SHF.R.S32.HI R9, RZ, 0x1f, R9 ;  /* 0x0000001fff097819 */ /* 0x000fe20000011409 */
[----:B------:R-:W-:-:S03]  /*1150*/  IMAD R7, R5, R8, R0 ;  /* 0x0000000805077224 */ /* 0x000fc600078e0200 */
[----:B------:R-:W-:Y:S02]  /*1160*/  IADD3.X R5, PT, PT, R9, UR5, RZ, P0, P1 ;  /* 0x0000000509057c10 */ /* 0x000fe400087e24ff */
[----:B------:R-:W-:Y:S01]  /*1170*/  IADD3 R7, PT, PT, R7, R11, RZ ;  /* 0x0000000b07077210 */ /* 0x000fe20007ffe0ff */
[----:B------:R-:W-:-:S04]  /*1180*/  IMAD.WIDE.U32 R4, R10, UR7, R4 ;  /* 0x000000070a047c25 */ /* 0x000fc8000f8e0004 */
[----:B------:R-:W-:Y:S01]  /*1190*/  IMAD R7, R7, UR7, RZ ;  /* 0x0000000707077c24 */ /* 0x000fe2000f8e02ff */
[----:B------:R-:W-:-:S03]  /*11a0*/  LEA R6, P0, R4, UR20, 0x2 ;  /* 0x0000001404067c11 */ /* 0x000fc6000f8010ff */
[----:B------:R-:W-:-:S05]  /*11b0*/  IMAD.IADD R5, R7, 0x1, R5 ;  /* 0x0000000107057824 */ /* 0x000fca00078e0205 */
[----:B------:R-:W-:-:S05]  /*11c0*/  LEA.HI.X R7, R4, UR21, R5, 0x2, P0 ;  /* 0x0000001504077c11 */ /* 0x000fca00080f1405 */
[----:B--2---:R-:W-:Y:S01]  /*11d0*/  STG.E desc[UR8][R6.64], R3 ;  /* 0x0000000306007986 */ /* 0x004fe2000c101908 */
[----:B------:R-:W-:Y:S05]  /*11e0*/  EXIT ;  /* 0x000000000000794d */ /* 0x000fea0003800000 */
.L_x_3:
[----:B------:R-:W-:-:S00]  /*11f0*/  BRA `(.L_x_3) ;  /* 0xfffffffc00fc7947 */ /* 0x000fc0000383ffff */
[----:B------:R-:W-:-:S00]  /*1200*/  NOP ;  /* 0x0000000000007918 */ /* 0x000fc00000000000 */
[----:B------:R-:W-:-:S00]  /*1210*/  NOP ;  /* 0x0000000000007918 */ /* 0x000fc00000000000 */
[----:B------:R-:W-:-:S00]  /*1220*/  NOP ;  /* 0x0000000000007918 */ /* 0x000fc00000000000 */
[----:B------:R-:W-:-:S00]  /*1230*/  NOP ;  /* 0x0000000000007918 */ /* 0x000fc00000000000 */
[----:B------:R-:W-:-:S00]  /*1240*/  NOP ;  /* 0x0000000000007918 */ /* 0x000fc00000000000 */
[----:B------:R-:W-:-:S00]  /*1250*/  NOP ;  /* 0x0000000000007918 */ /* 0x000fc00000000000 */
[----:B------:R-:W-:-:S00]  /*1260*/  NOP ;  /* 0x0000000000007918 */ /* 0x000fc00000000000 */
[----:B------:R-:W-:-:S00]  /*1270*/  NOP ;  /* 0x0000000000007918 */ /* 0x000fc00000000000 */
.L_x_4:


//--------------------- .nv.shared.reserved.0     --------------------------
	.section	.nv.shared.reserved.0,"aw",@nobits
	.weak		__nv_reservedSMEM_offset_0_alias
	.size		__nv_reservedSMEM_offset_0_alias, 0, 64
	.other		__nv_reservedSMEM_offset_0_alias,@"STO_CUDA_RESERVED_SHARED STV_DEFAULT"
__nv_reservedSMEM_offset_0_alias:
	.zero		0
	.zero		64


//--------------------- .nv.constant0.backht      --------------------------
	.section	.nv.constant0.backht,"a",@progbits
	.sectionflags	@""
	.align	4
.nv.constant0.backht:
	.zero		960


//--------------------- SYMBOLS --------------------------

	.type		.nv.reservedSmem.offset0,@object
	.size		.nv.reservedSmem.offset0,0x4
